	.headerflags	@"EF_CUDA_TEXMODE_UNIFIED EF_CUDA_64BIT_ADDRESS EF_CUDA_ACCELERATORS EF_CUDA_SM90 EF_CUDA_VIRTUAL_SM(EF_CUDA_SM90)"
	.elftype	@"ET_EXEC"


//--------------------- .nv.info                  --------------------------
	.section	.nv.info,"",@"SHT_CUDA_INFO"
	.align	4


	//----- nvinfo : EIATTR_REGCOUNT
	.align		4
        /*0000*/ 	.byte	0x04, 0x2f
        /*0002*/ 	.short	(.L_1 - .L_0)
	.align		4
.L_0:
        /*0004*/ 	.word	index@(triton_poi_fused_add_convolution_leaky_relu_33)
        /*0008*/ 	.word	0x00000014


	//----- nvinfo : EIATTR_MIN_STACK_SIZE
	.align		4
.L_1:
        /*000c*/ 	.byte	0x04, 0x12
        /*000e*/ 	.short	(.L_3 - .L_2)
	.align		4
.L_2:
        /*0010*/ 	.word	index@(triton_poi_fused_add_convolution_leaky_relu_33)
        /*0014*/ 	.word	0x00000000


	//----- nvinfo : EIATTR_FRAME_SIZE
	.align		4
.L_3:
        /*0018*/ 	.byte	0x04, 0x11
        /*001a*/ 	.short	(.L_5 - .L_4)
	.align		4
.L_4:
        /*001c*/ 	.word	index@(triton_poi_fused_add_convolution_leaky_relu_33)
        /*0020*/ 	.word	0x00000000


	//----- nvinfo : EIATTR_MIN_STACK_SIZE
	.align		4
.L_5:
        /*0024*/ 	.byte	0x04, 0x12
        /*0026*/ 	.short	(.L_7 - .L_6)
	.align		4
.L_6:
        /*0028*/ 	.word	index@(triton_poi_fused_add_convolution_leaky_relu_33)
        /*002c*/ 	.word	0x00000000
.L_7:


//--------------------- .nv.info.triton_poi_fused_add_convolution_leaky_relu_33 --------------------------
	.section	.nv.info.triton_poi_fused_add_convolution_leaky_relu_33,"",@"SHT_CUDA_INFO"
	.sectionflags	@""
	.align	4


	//----- nvinfo : EIATTR_CUDA_API_VERSION
	.align		4
        /*0000*/ 	.byte	0x04, 0x37
        /*0002*/ 	.short	(.L_9 - .L_8)
.L_8:
        /*0004*/ 	.word	0x0000007c


	//----- nvinfo : EIATTR_KPARAM_INFO
	.align		4
.L_9:
        /*0008*/ 	.byte	0x04, 0x17
        /*000a*/ 	.short	(.L_11 - .L_10)
.L_10:
        /*000c*/ 	.word	0x00000000
        /*0010*/ 	.short	0x0005
        /*0012*/ 	.short	0x0028
        /*0014*/ 	.byte	0x00, 0xf0, 0x11, 0x00


	//----- nvinfo : EIATTR_KPARAM_INFO
	.align		4
.L_11:
        /*0018*/ 	.byte	0x04, 0x17
        /*001a*/ 	.short	(.L_13 - .L_12)
.L_12:
        /*001c*/ 	.word	0x00000000
        /*0020*/ 	.short	0x0004
        /*0022*/ 	.short	0x0020
        /*0024*/ 	.byte	0x00, 0xf4, 0x21, 0x00


	//----- nvinfo : EIATTR_KPARAM_INFO
	.align		4
.L_13:
        /*0028*/ 	.byte	0x04, 0x17
        /*002a*/ 	.short	(.L_15 - .L_14)
.L_14:
        /*002c*/ 	.word	0x00000000
        /*0030*/ 	.short	0x0003
        /*0032*/ 	.short	0x0018
        /*0034*/ 	.byte	0x00, 0xf4, 0x21, 0x00


	//----- nvinfo : EIATTR_KPARAM_INFO
	.align		4
.L_15:
        /*0038*/ 	.byte	0x04, 0x17
        /*003a*/ 	.short	(.L_17 - .L_16)
.L_16:
        /*003c*/ 	.word	0x00000000
        /*0040*/ 	.short	0x0002
        /*0042*/ 	.short	0x0010
        /*0044*/ 	.byte	0x00, 0xf4, 0x21, 0x00


	//----- nvinfo : EIATTR_KPARAM_INFO
	.align		4
.L_17:
        /*0048*/ 	.byte	0x04, 0x17
        /*004a*/ 	.short	(.L_19 - .L_18)
.L_18:
        /*004c*/ 	.word	0x00000000
        /*0050*/ 	.short	0x0001
        /*0052*/ 	.short	0x0008
        /*0054*/ 	.byte	0x00, 0xf4, 0x21, 0x00


	//----- nvinfo : EIATTR_KPARAM_INFO
	.align		4
.L_19:
        /*0058*/ 	.byte	0x04, 0x17
        /*005a*/ 	.short	(.L_21 - .L_20)
.L_20:
        /*005c*/ 	.word	0x00000000
        /*0060*/ 	.short	0x0000
        /*0062*/ 	.short	0x0000
        /*0064*/ 	.byte	0x00, 0xf4, 0x21, 0x00


	//----- nvinfo : EIATTR_SPARSE_MMA_MASK
	.align		4
.L_21:
        /*0068*/ 	.byte	0x03, 0x50
        /*006a*/ 	.short	0x0000


	//----- nvinfo : EIATTR_MAXREG_COUNT
	.align		4
        /*006c*/ 	.byte	0x03, 0x1b
        /*006e*/ 	.short	0x00ff


	//----- nvinfo : EIATTR_EXIT_INSTR_OFFSETS
	.align		4
        /*0070*/ 	.byte	0x04, 0x1c
        /*0072*/ 	.short	(.L_23 - .L_22)


	//   ....[0]....
.L_22:
        /*0074*/ 	.word	0x00000220


	//----- nvinfo : EIATTR_REQNTID
	.align		4
.L_23:
        /*0078*/ 	.byte	0x04, 0x10
        /*007a*/ 	.short	(.L_25 - .L_24)
.L_24:
        /*007c*/ 	.word	0x00000080
        /*0080*/ 	.word	0x00000001
        /*0084*/ 	.word	0x00000001


	//----- nvinfo : EIATTR_CBANK_PARAM_SIZE
	.align		4
.L_25:
        /*0088*/ 	.byte	0x03, 0x19
        /*008a*/ 	.short	0x002c


	//----- nvinfo : EIATTR_PARAM_CBANK
	.align		4
        /*008c*/ 	.byte	0x04, 0x0a
        /*008e*/ 	.short	(.L_27 - .L_26)
	.align		4
.L_26:
        /*0090*/ 	.word	index@(.nv.constant0.triton_poi_fused_add_convolution_leaky_relu_33)
        /*0094*/ 	.short	0x0210
        /*0096*/ 	.short	0x002c


	//----- nvinfo : EIATTR_SW_WAR
	.align		4
.L_27:
        /*0098*/ 	.byte	0x04, 0x36
        /*009a*/ 	.short	(.L_29 - .L_28)
.L_28:
        /*009c*/ 	.word	0x00000008
.L_29:


//--------------------- .nv.callgraph             --------------------------
	.section	.nv.callgraph,"",@"SHT_CUDA_CALLGRAPH"
	.align	4
	.sectionentsize	8
	.align		4
        /*0000*/ 	.word	0x00000000
	.align		4
        /*0004*/ 	.word	0xffffffff
	.align		4
        /*0008*/ 	.word	0x00000000
	.align		4
        /*000c*/ 	.word	0xfffffffe
	.align		4
        /*0010*/ 	.word	0x00000000
	.align		4
        /*0014*/ 	.word	0xfffffffd
	.align		4
        /*0018*/ 	.word	0x00000000
	.align		4
        /*001c*/ 	.word	0xfffffffc


//--------------------- .text.triton_poi_fused_add_convolution_leaky_relu_33 --------------------------
	.section	.text.triton_poi_fused_add_convolution_leaky_relu_33,"ax",@progbits
	.align	128
        .global         triton_poi_fused_add_convolution_leaky_relu_33
        .type           triton_poi_fused_add_convolution_leaky_relu_33,@function
        .size           triton_poi_fused_add_convolution_leaky_relu_33,(.L_x_1 - triton_poi_fused_add_convolution_leaky_relu_33)
        .other          triton_poi_fused_add_convolution_leaky_relu_33,@"STO_CUDA_ENTRY STV_DEFAULT"
triton_poi_fused_add_convolution_leaky_relu_33:
.text.triton_poi_fused_add_convolution_leaky_relu_33:
[----:B------:R-:W-:Y:S01]  /*0000*/  LDC R1, c[0x0][0x28] ;  /* 0x00000a00ff017b82 */ /* 0x000fe20000000800 */
[----:B------:R-:W1:Y:S07]  /*0010*/  S2R R0, SR_TID.X ;  /* 0x0000000000007919 */ /* 0x000e6e0000002100 */
[----:B------:R-:W2:Y:S01]  /*0020*/  LDC.64 R4, c[0x0][0x218] ;  /* 0x00008600ff047b82 */ /* 0x000ea20000000a00 */
[----:B------:R-:W-:Y:S01]  /*0030*/  ULDC.64 UR4, c[0x0][0x208] ;  /* 0x0000820000047ab9 */ /* 0x000fe20000000a00 */
[----:B------:R-:W-:Y:S01]  /*0040*/  ULDC.64 UR6, c[0x0][0x228] ;  /* 0x00008a0000067ab9 */ /* 0x000fe20000000a00 */
[----:B------:R-:W3:Y:S05]  /*0050*/  S2R R13, SR_CTAID.X ;  /* 0x00000000000d7919 */ /* 0x000eea0000002500 */
[----:B------:R-:W4:Y:S08]  /*0060*/  LDC.64 R2, c[0x0][0x210] ;  /* 0x00008400ff027b82 */ /* 0x000f300000000a00 */
[----:B------:R-:W5:Y:S01]  /*0070*/  LDC.64 R10, c[0x0][0x230] ;  /* 0x00008c00ff0a7b82 */ /* 0x000f620000000a00 */
[----:B-1----:R-:W-:-:S05]  /*0080*/  LOP3.LUT R0, R0, 0x7f, RZ, 0xc0, !PT ;  /* 0x0000007f00007812 */ /* 0x002fca00078ec0ff */
[----:B---3--:R-:W-:-:S04]  /*0090*/  IMAD R13, R13, 0x80, R0 ;  /* 0x000000800d0d7824 */ /* 0x008fc800078e0200 */
[----:B------:R-:W-:-:S04]  /*00a0*/  IMAD.HI R0, R13, 0x55555556, RZ ;  /* 0x555555560d007827 */ /* 0x000fc800078e02ff */
[----:B----4-:R-:W-:Y:S01]  /*00b0*/  IMAD.WIDE R2, R13, 0x4, R2 ;  /* 0x000000040d027825 */ /* 0x010fe200078e0202 */
[----:B------:R-:W-:-:S04]  /*00c0*/  LEA.HI R0, R0, R0, RZ, 0x1 ;  /* 0x0000000000007211 */ /* 0x000fc800078f08ff */
[----:B------:R-:W-:-:S04]  /*00d0*/  SHF.R.S32.HI R7, RZ, 0x1f, R0 ;  /* 0x0000001fff077819 */ /* 0x000fc80000011400 */
[----:B------:R-:W-:-:S04]  /*00e0*/  LEA.HI R7, R7, R0, RZ, 0xa ;  /* 0x0000000007077211 */ /* 0x000fc800078f50ff */
[----:B------:R-:W-:Y:S02]  /*00f0*/  LOP3.LUT R9, R7, 0xfffffc00, RZ, 0xc0, !PT ;  /* 0xfffffc0007097812 */ /* 0x000fe400078ec0ff */
[----:B------:R-:W1:Y:S02]  /*0100*/  LDC.64 R6, c[0x0][0x220] ;  /* 0x00008800ff067b82 */ /* 0x000e640000000a00 */
[----:B------:R-:W-:Y:S02]  /*0110*/  IADD3 R9, R0, -R9, RZ ;  /* 0x8000000900097210 */ /* 0x000fe40007ffe0ff */
[----:B------:R-:W3:Y:S03]  /*0120*/  LDG.E R0, desc[UR4][R2.64] ;  /* 0x0000000402007981 */ /* 0x000ee6000c1e1900 */
[----:B--2---:R-:W-:-:S06]  /*0130*/  IMAD.WIDE R4, R9, 0x4, R4 ;  /* 0x0000000409047825 */ /* 0x004fcc00078e0204 */
[----:B------:R-:W3:Y:S01]  /*0140*/  LDG.E.EL R5, desc[UR4][R4.64] ;  /* 0x0000000404057981 */ /* 0x000ee2000c2e1900 */
[----:B-1----:R-:W-:-:S06]  /*0150*/  IMAD.WIDE R6, R9, 0x4, R6 ;  /* 0x0000000409067825 */ /* 0x002fcc00078e0206 */
[----:B------:R-:W2:Y:S01]  /*0160*/  LDG.E.EL R6, desc[UR4][R6.64] ;  /* 0x0000000406067981 */ /* 0x000ea2000c2e1900 */
[----:B------:R-:W-:-:S04]  /*0170*/  IADD3 R8, P1, R13, UR6, RZ ;  /* 0x000000060d087c10 */ /* 0x000fc8000ff3e0ff */
[C---:B------:R-:W-:Y:S02]  /*0180*/  LEA.HI.X.SX32 R9, R13.reuse, UR7, 0x1, P1 ;  /* 0x000000070d097c11 */ /* 0x040fe400088f0eff */
[C---:B---3--:R-:W-:Y:S01]  /*0190*/  FSETP.GT.AND P0, PT, R0.reuse, -R5, PT ;  /* 0x800000050000720b */ /* 0x048fe20003f04000 */
[----:B------:R-:W-:Y:S01]  /*01a0*/  FADD R15, R0, R5 ;  /* 0x00000005000f7221 */ /* 0x000fe20000000000 */
[----:B-----5:R-:W-:Y:S02]  /*01b0*/  IMAD.WIDE R4, R13, 0x4, R10 ;  /* 0x000000040d047825 */ /* 0x020fe400078e020a */
[----:B------:R-:W-:-:S09]  /*01c0*/  SEL R17, RZ, 0x1, !P0 ;  /* 0x00000001ff117807 */ /* 0x000fd20004000000 */
[----:B------:R-:W-:Y:S01]  /*01d0*/  @!P0 FMUL R15, R15, 0.10000000149011611938 ;  /* 0x3dcccccd0f0f8820 */ /* 0x000fe20000400000 */
[----:B------:R-:W-:Y:S03]  /*01e0*/  STG.E.U8 desc[UR4][R8.64], R17 ;  /* 0x0000001108007986 */ /* 0x000fe6000c101104 */
[----:B--2---:R-:W-:Y:S01]  /*01f0*/  FADD R11, R6, R15 ;  /* 0x0000000f060b7221 */ /* 0x004fe20000000000 */
[----:B------:R-:W-:Y:S04]  /*0200*/  STG.E desc[UR4][R2.64], R15 ;  /* 0x0000000f02007986 */ /* 0x000fe8000c101904 */
[----:B------:R-:W-:Y:S01]  /*0210*/  STG.E desc[UR4][R4.64], R11 ;  /* 0x0000000b04007986 */ /* 0x000fe2000c101904 */
[----:B------:R-:W-:Y:S05]  /*0220*/  EXIT ;  /* 0x000000000000794d */ /* 0x000fea0003800000 */
.L_x_0:
[----:B------:R-:W-:-:S00]  /*0230*/  BRA `(.L_x_0) ;  /* 0xfffffffc00fc7947 */ /* 0x000fc0000383ffff */
[----:B------:R-:W-:-:S00]  /*0240*/  NOP ;  /* 0x0000000000007918 */ /* 0x000fc00000000000 */
        /* <DEDUP_REMOVED lines=11> */
.L_x_1:


//--------------------- .nv.constant0.triton_poi_fused_add_convolution_leaky_relu_33 --------------------------
	.section	.nv.constant0.triton_poi_fused_add_convolution_leaky_relu_33,"a",@progbits
	.sectionflags	@""
	.align	4
.nv.constant0.triton_poi_fused_add_convolution_leaky_relu_33:
	.zero		572
